	.headerflags	@"EF_CUDA_TEXMODE_UNIFIED EF_CUDA_64BIT_ADDRESS EF_CUDA_ACCELERATORS EF_CUDA_SM90 EF_CUDA_VIRTUAL_SM(EF_CUDA_SM90)"
	.elftype	@"ET_EXEC"


//--------------------- .nv.info                  --------------------------
	.section	.nv.info,"",@"SHT_CUDA_INFO"
	.align	4


	//----- nvinfo : EIATTR_REGCOUNT
	.align		4
        /*0000*/ 	.byte	0x04, 0x2f
        /*0002*/ 	.short	(.L_6 - .L_5)
	.align		4
.L_5:
        /*0004*/ 	.word	index@(triton_poi_fused_convolution_max_unpool2d_14)
        /*0008*/ 	.word	0x00000020


	//----- nvinfo : EIATTR_MIN_STACK_SIZE
	.align		4
.L_6:
        /*000c*/ 	.byte	0x04, 0x12
        /*000e*/ 	.short	(.L_8 - .L_7)
	.align		4
.L_7:
        /*0010*/ 	.word	index@(triton_poi_fused_convolution_max_unpool2d_14)
        /*0014*/ 	.word	0x00000000


	//----- nvinfo : EIATTR_FRAME_SIZE
	.align		4
.L_8:
        /*0018*/ 	.byte	0x04, 0x11
        /*001a*/ 	.short	(.L_10 - .L_9)
	.align		4
.L_9:
        /*001c*/ 	.word	index@(triton_poi_fused_convolution_max_unpool2d_14)
        /*0020*/ 	.word	0x00000000


	//----- nvinfo : EIATTR_MIN_STACK_SIZE
	.align		4
.L_10:
        /*0024*/ 	.byte	0x04, 0x12
        /*0026*/ 	.short	(.L_12 - .L_11)
	.align		4
.L_11:
        /*0028*/ 	.word	index@(triton_poi_fused_convolution_max_unpool2d_14)
        /*002c*/ 	.word	0x00000000
.L_12:


//--------------------- .nv.info.triton_poi_fused_convolution_max_unpool2d_14 --------------------------
	.section	.nv.info.triton_poi_fused_convolution_max_unpool2d_14,"",@"SHT_CUDA_INFO"
	.sectionflags	@""
	.align	4


	//----- nvinfo : EIATTR_CUDA_API_VERSION
	.align		4
        /*0000*/ 	.byte	0x04, 0x37
        /*0002*/ 	.short	(.L_14 - .L_13)
.L_13:
        /*0004*/ 	.word	0x0000007c


	//----- nvinfo : EIATTR_KPARAM_INFO
	.align		4
.L_14:
        /*0008*/ 	.byte	0x04, 0x17
        /*000a*/ 	.short	(.L_16 - .L_15)
.L_15:
        /*000c*/ 	.word	0x00000000
        /*0010*/ 	.short	0x0008
        /*0012*/ 	.short	0x0040
        /*0014*/ 	.byte	0x00, 0xf0, 0x11, 0x00


	//----- nvinfo : EIATTR_KPARAM_INFO
	.align		4
.L_16:
        /*0018*/ 	.byte	0x04, 0x17
        /*001a*/ 	.short	(.L_18 - .L_17)
.L_17:
        /*001c*/ 	.word	0x00000000
        /*0020*/ 	.short	0x0007
        /*0022*/ 	.short	0x0038
        /*0024*/ 	.byte	0x00, 0xf4, 0x21, 0x00


	//----- nvinfo : EIATTR_KPARAM_INFO
	.align		4
.L_18:
        /*0028*/ 	.byte	0x04, 0x17
        /*002a*/ 	.short	(.L_20 - .L_19)
.L_19:
        /*002c*/ 	.word	0x00000000
        /*0030*/ 	.short	0x0006
        /*0032*/ 	.short	0x0030
        /*0034*/ 	.byte	0x00, 0xf4, 0x21, 0x00


	//----- nvinfo : EIATTR_KPARAM_INFO
	.align		4
.L_20:
        /*0038*/ 	.byte	0x04, 0x17
        /*003a*/ 	.short	(.L_22 - .L_21)
.L_21:
        /*003c*/ 	.word	0x00000000
        /*0040*/ 	.short	0x0005
        /*0042*/ 	.short	0x0028
        /*0044*/ 	.byte	0x00, 0xf4, 0x21, 0x00


	//----- nvinfo : EIATTR_KPARAM_INFO
	.align		4
.L_22:
        /*0048*/ 	.byte	0x04, 0x17
        /*004a*/ 	.short	(.L_24 - .L_23)
.L_23:
        /*004c*/ 	.word	0x00000000
        /*0050*/ 	.short	0x0004
        /*0052*/ 	.short	0x0020
        /*0054*/ 	.byte	0x00, 0xf4, 0x21, 0x00


	//----- nvinfo : EIATTR_KPARAM_INFO
	.align		4
.L_24:
        /*0058*/ 	.byte	0x04, 0x17
        /*005a*/ 	.short	(.L_26 - .L_25)
.L_25:
        /*005c*/ 	.word	0x00000000
        /*0060*/ 	.short	0x0003
        /*0062*/ 	.short	0x0018
        /*0064*/ 	.byte	0x00, 0xf4, 0x21, 0x00


	//----- nvinfo : EIATTR_KPARAM_INFO
	.align		4
.L_26:
        /*0068*/ 	.byte	0x04, 0x17
        /*006a*/ 	.short	(.L_28 - .L_27)
.L_27:
        /*006c*/ 	.word	0x00000000
        /*0070*/ 	.short	0x0002
        /*0072*/ 	.short	0x0010
        /*0074*/ 	.byte	0x00, 0xf4, 0x21, 0x00


	//----- nvinfo : EIATTR_KPARAM_INFO
	.align		4
.L_28:
        /*0078*/ 	.byte	0x04, 0x17
        /*007a*/ 	.short	(.L_30 - .L_29)
.L_29:
        /*007c*/ 	.word	0x00000000
        /*0080*/ 	.short	0x0001
        /*0082*/ 	.short	0x0008
        /*0084*/ 	.byte	0x00, 0xf4, 0x21, 0x00


	//----- nvinfo : EIATTR_KPARAM_INFO
	.align		4
.L_30:
        /*0088*/ 	.byte	0x04, 0x17
        /*008a*/ 	.short	(.L_32 - .L_31)
.L_31:
        /*008c*/ 	.word	0x00000000
        /*0090*/ 	.short	0x0000
        /*0092*/ 	.short	0x0000
        /*0094*/ 	.byte	0x00, 0xf4, 0x21, 0x00


	//----- nvinfo : EIATTR_SPARSE_MMA_MASK
	.align		4
.L_32:
        /*0098*/ 	.byte	0x03, 0x50
        /*009a*/ 	.short	0x0000


	//----- nvinfo : EIATTR_MAXREG_COUNT
	.align		4
        /*009c*/ 	.byte	0x03, 0x1b
        /*009e*/ 	.short	0x00ff


	//----- nvinfo : EIATTR_EXTERNS
	.align		4
        /*00a0*/ 	.byte	0x04, 0x0f
        /*00a2*/ 	.short	(.L_34 - .L_33)


	//   ....[0]....
	.align		4
.L_33:
        /*00a4*/ 	.word	index@(__assertfail)


	//----- nvinfo : EIATTR_SYSCALL_OFFSETS
	.align		4
.L_34:
        /*00a8*/ 	.byte	0x04, 0x46
        /*00aa*/ 	.short	(.L_36 - .L_35)


	//   ....[0]....
.L_35:
        /*00ac*/ 	.word	0x00000450


	//----- nvinfo : EIATTR_EXIT_INSTR_OFFSETS
	.align		4
.L_36:
        /*00b0*/ 	.byte	0x04, 0x1c
        /*00b2*/ 	.short	(.L_38 - .L_37)


	//   ....[0]....
.L_37:
        /*00b4*/ 	.word	0x000007a0


	//----- nvinfo : EIATTR_REQNTID
	.align		4
.L_38:
        /*00b8*/ 	.byte	0x04, 0x10
        /*00ba*/ 	.short	(.L_40 - .L_39)
.L_39:
        /*00bc*/ 	.word	0x00000080
        /*00c0*/ 	.word	0x00000001
        /*00c4*/ 	.word	0x00000001


	//----- nvinfo : EIATTR_CRS_STACK_SIZE
	.align		4
.L_40:
        /*00c8*/ 	.byte	0x04, 0x1e
        /*00ca*/ 	.short	(.L_42 - .L_41)
.L_41:
        /*00cc*/ 	.word	0x00000000


	//----- nvinfo : EIATTR_CBANK_PARAM_SIZE
	.align		4
.L_42:
        /*00d0*/ 	.byte	0x03, 0x19
        /*00d2*/ 	.short	0x0044


	//----- nvinfo : EIATTR_PARAM_CBANK
	.align		4
        /*00d4*/ 	.byte	0x04, 0x0a
        /*00d6*/ 	.short	(.L_44 - .L_43)
	.align		4
.L_43:
        /*00d8*/ 	.word	index@(.nv.constant0.triton_poi_fused_convolution_max_unpool2d_14)
        /*00dc*/ 	.short	0x0210
        /*00de*/ 	.short	0x0044


	//----- nvinfo : EIATTR_SW_WAR
	.align		4
.L_44:
        /*00e0*/ 	.byte	0x04, 0x36
        /*00e2*/ 	.short	(.L_46 - .L_45)
.L_45:
        /*00e4*/ 	.word	0x00000008
.L_46:


//--------------------- .nv.callgraph             --------------------------
	.section	.nv.callgraph,"",@"SHT_CUDA_CALLGRAPH"
	.align	4
	.sectionentsize	8
	.align		4
        /*0000*/ 	.word	0x00000000
	.align		4
        /*0004*/ 	.word	0xffffffff
	.align		4
        /*0008*/ 	.word	index@(triton_poi_fused_convolution_max_unpool2d_14)
	.align		4
        /*000c*/ 	.word	index@(__assertfail)
	.align		4
        /*0010*/ 	.word	0x00000000
	.align		4
        /*0014*/ 	.word	0xfffffffe
	.align		4
        /*0018*/ 	.word	0x00000000
	.align		4
        /*001c*/ 	.word	0xfffffffd
	.align		4
        /*0020*/ 	.word	0x00000000
	.align		4
        /*0024*/ 	.word	0xfffffffc


//--------------------- .nv.constant4             --------------------------
	.section	.nv.constant4,"a",@progbits
	.align	8
	.align		8
.nv.constant4:
        /*0000*/ 	.dword	__assertfail
	.align		8
        /*0008*/ 	.dword	assertFunc_0
	.align		8
        /*0010*/ 	.dword	assertFile_0
	.align		8
        /*0018*/ 	.dword	assertMessage_0
	.align		8
        /*0020*/ 	.dword	_$_str
	.align		8
        /*0028*/ 	.dword	_$_str_$_2


//--------------------- .text.triton_poi_fused_convolution_max_unpool2d_14 --------------------------
	.section	.text.triton_poi_fused_convolution_max_unpool2d_14,"ax",@progbits
	.sectionflags	@"SHF_BARRIERS=1"
	.align	128
        .global         triton_poi_fused_convolution_max_unpool2d_14
        .type           triton_poi_fused_convolution_max_unpool2d_14,@function
        .size           triton_poi_fused_convolution_max_unpool2d_14,(.L_x_2 - triton_poi_fused_convolution_max_unpool2d_14)
        .other          triton_poi_fused_convolution_max_unpool2d_14,@"STO_CUDA_ENTRY STV_DEFAULT"
triton_poi_fused_convolution_max_unpool2d_14:
.text.triton_poi_fused_convolution_max_unpool2d_14:
[----:B------:R-:W0:Y:S01]  /*0000*/  LDC R1, c[0x0][0x28] ;  /* 0x00000a00ff017b82 */ /* 0x000e220000000800 */
[----:B------:R-:W1:Y:S07]  /*0010*/  S2R R23, SR_TID.X ;  /* 0x0000000000177919 */ /* 0x000e6e0000002100 */
[----:B------:R-:W2:Y:S01]  /*0020*/  LDC.64 R4, c[0x0][0x220] ;  /* 0x00008800ff047b82 */ /* 0x000ea20000000a00 */
[----:B------:R-:W-:Y:S01]  /*0030*/  ULDC.64 UR4, c[0x0][0x208] ;  /* 0x0000820000047ab9 */ /* 0x000fe20000000a00 */
[----:B------:R-:W3:Y:S06]  /*0040*/  S2R R7, SR_CTAID.X ;  /* 0x0000000000077919 */ /* 0x000eec0000002500 */
[----:B------:R-:W4:Y:S08]  /*0050*/  LDC.64 R8, c[0x0][0x240] ;  /* 0x00009000ff087b82 */ /* 0x000f300000000a00 */
[----:B------:R-:W4:Y:S08]  /*0060*/  LDC.64 R20, c[0x0][0x228] ;  /* 0x00008a00ff147b82 */ /* 0x000f300000000a00 */
[----:B------:R-:W4:Y:S01]  /*0070*/  LDC.64 R12, c[0x0][0x230] ;  /* 0x00008c00ff0c7b82 */ /* 0x000f220000000a00 */
[----:B-1----:R-:W-:-:S07]  /*0080*/  IMAD.SHL.U32 R22, R23, 0x2, RZ ;  /* 0x0000000217167824 */ /* 0x002fce00078e00ff */
[----:B------:R-:W1:Y:S01]  /*0090*/  LDC.64 R10, c[0x0][0x238] ;  /* 0x00008e00ff0a7b82 */ /* 0x000e620000000a00 */
[----:B---3--:R-:W-:Y:S02]  /*00a0*/  SHF.R.S32.HI R0, RZ, 0x17, R7 ;  /* 0x00000017ff007819 */ /* 0x008fe40000011407 */
[----:B------:R-:W-:-:S05]  /*00b0*/  LOP3.LUT R22, R22, 0xfe, RZ, 0xc0, !PT ;  /* 0x000000fe16167812 */ /* 0x000fca00078ec0ff */
[----:B------:R-:W3:Y:S01]  /*00c0*/  LDC.64 R14, c[0x0][0x210] ;  /* 0x00008400ff0e7b82 */ /* 0x000ee20000000a00 */
[----:B------:R-:W-:-:S04]  /*00d0*/  IMAD R3, R7, 0x100, R22 ;  /* 0x0000010007037824 */ /* 0x000fc800078e0216 */
[----:B--2---:R-:W-:-:S03]  /*00e0*/  IMAD.WIDE R4, R3, 0x8, R4 ;  /* 0x0000000803047825 */ /* 0x004fc600078e0204 */
[----:B------:R-:W2:Y:S03]  /*00f0*/  LDC.64 R18, c[0x0][0x218] ;  /* 0x00008600ff127b82 */ /* 0x000ea60000000a00 */
[----:B------:R-:W2:Y:S01]  /*0100*/  LDG.E.128 R4, desc[UR4][R4.64] ;  /* 0x0000000404047981 */ /* 0x000ea2000c1e1d00 */
[----:B------:R-:W-:-:S04]  /*0110*/  SGXT R0, R0, 0x1 ;  /* 0x000000010000781a */ /* 0x000fc80000000200 */
[----:B------:R-:W-:-:S04]  /*0120*/  LEA.HI R0, R0, R3, RZ, 0x6 ;  /* 0x0000000300007211 */ /* 0x000fc800078f30ff */
[----:B------:R-:W-:-:S04]  /*0130*/  SHF.R.S32.HI R0, RZ, 0x6, R0 ;  /* 0x00000006ff007819 */ /* 0x000fc80000011400 */
[----:B------:R-:W-:-:S04]  /*0140*/  LEA.HI R2, R0, R0, RZ, 0x6 ;  /* 0x0000000000027211 */ /* 0x000fc800078f30ff */
[----:B------:R-:W-:-:S05]  /*0150*/  LOP3.LUT R17, R2, 0xffffffc0, RZ, 0xc0, !PT ;  /* 0xffffffc002117812 */ /* 0x000fca00078ec0ff */
[----:B------:R-:W-:Y:S02]  /*0160*/  IMAD.IADD R17, R0, 0x1, -R17 ;  /* 0x0000000100117824 */ /* 0x000fe400078e0a11 */
[----:B---3--:R-:W-:-:S04]  /*0170*/  IMAD.WIDE R14, R3, 0x4, R14 ;  /* 0x00000004030e7825 */ /* 0x008fc800078e020e */
[C---:B----4-:R-:W-:Y:S01]  /*0180*/  IMAD.WIDE R8, R17.reuse, 0x4, R8 ;  /* 0x0000000411087825 */ /* 0x050fe200078e0208 */
[----:B------:R-:W5:Y:S03]  /*0190*/  LDG.E.64 R2, desc[UR4][R14.64] ;  /* 0x000000040e027981 */ /* 0x000f66000c1e1b00 */
[C---:B0-----:R-:W-:Y:S02]  /*01a0*/  IMAD.WIDE R20, R17.reuse, 0x4, R20 ;  /* 0x0000000411147825 */ /* 0x041fe400078e0214 */
[----:B------:R-:W5:Y:S02]  /*01b0*/  LDG.E.EL R9, desc[UR4][R8.64] ;  /* 0x0000000408097981 */ /* 0x000f64000c2e1900 */
[----:B------:R-:W-:-:S04]  /*01c0*/  IMAD.WIDE R12, R17, 0x4, R12 ;  /* 0x00000004110c7825 */ /* 0x000fc800078e020c */
[----:B-1----:R-:W-:-:S04]  /*01d0*/  IMAD.WIDE R10, R17, 0x4, R10 ;  /* 0x00000004110a7825 */ /* 0x002fc800078e020a */
[----:B--2---:R-:W-:Y:S01]  /*01e0*/  IMAD.WIDE R24, R17, 0x4, R18 ;  /* 0x0000000411187825 */ /* 0x004fe200078e0212 */
[----:B------:R-:W5:Y:S04]  /*01f0*/  LDG.E.EL R16, desc[UR4][R10.64] ;  /* 0x000000040a107981 */ /* 0x000f68000c2e1900 */
[----:B------:R-:W5:Y:S04]  /*0200*/  LDG.E.EL R18, desc[UR4][R20.64] ;  /* 0x0000000414127981 */ /* 0x000f68000c2e1900 */
[----:B------:R-:W5:Y:S04]  /*0210*/  LDG.E.EL R17, desc[UR4][R12.64] ;  /* 0x000000040c117981 */ /* 0x000f68000c2e1900 */
[----:B------:R0:W5:Y:S02]  /*0220*/  LDG.E.EL R19, desc[UR4][R24.64] ;  /* 0x0000000418137981 */ /* 0x000164000c2e1900 */
[----:B0-----:R-:W-:-:S05]  /*0230*/  IMAD.SHL.U32 R25, R0, 0x100, RZ ;  /* 0x0000010000197824 */ /* 0x001fca00078e00ff */
[----:B------:R-:W-:Y:S02]  /*0240*/  SHF.R.S32.HI R27, RZ, 0x1f, R25 ;  /* 0x0000001fff1b7819 */ /* 0x000fe40000011419 */
[----:B------:R-:W-:Y:S02]  /*0250*/  IADD3 R0, P1, R6, R25, RZ ;  /* 0x0000001906007210 */ /* 0x000fe40007f3e0ff */
[----:B------:R-:W-:-:S03]  /*0260*/  IADD3 R29, P0, R4, R25, RZ ;  /* 0x00000019041d7210 */ /* 0x000fc60007f1e0ff */
[----:B------:R-:W-:Y:S01]  /*0270*/  IMAD.X R6, R7, 0x1, R27, P1 ;  /* 0x0000000107067824 */ /* 0x000fe200008e061b */
[----:B------:R-:W-:-:S04]  /*0280*/  IADD3.X R4, R5, R27, RZ, P0, !PT ;  /* 0x0000001b05047210 */ /* 0x000fc800007fe4ff */
[----:B------:R-:W-:Y:S02]  /*0290*/  SHF.R.U32.HI R24, RZ, 0xf, R4 ;  /* 0x0000000fff187819 */ /* 0x000fe40000011604 */
[----:B------:R-:W-:Y:S02]  /*02a0*/  SHF.R.U32.HI R27, RZ, 0xf, R6 ;  /* 0x0000000fff1b7819 */ /* 0x000fe40000011606 */
[----:B------:R-:W-:Y:S02]  /*02b0*/  LOP3.LUT R24, R24, 0x10000, RZ, 0xc0, !PT ;  /* 0x0001000018187812 */ /* 0x000fe400078ec0ff */
[----:B------:R-:W-:Y:S02]  /*02c0*/  LOP3.LUT R27, R27, 0x10000, RZ, 0xc0, !PT ;  /* 0x000100001b1b7812 */ /* 0x000fe400078ec0ff */
[----:B------:R-:W-:Y:S02]  /*02d0*/  IADD3 R24, P0, R24, R29, RZ ;  /* 0x0000001d18187210 */ /* 0x000fe40007f1e0ff */
[----:B------:R-:W-:-:S03]  /*02e0*/  IADD3 R27, P1, R27, R0, RZ ;  /* 0x000000001b1b7210 */ /* 0x000fc60007f3e0ff */
[----:B------:R-:W-:Y:S01]  /*02f0*/  IMAD.X R25, RZ, RZ, R4, P0 ;  /* 0x000000ffff197224 */ /* 0x000fe200000e0604 */
[----:B------:R-:W-:Y:S01]  /*0300*/  LOP3.LUT R4, R24, R27, RZ, 0xfc, !PT ;  /* 0x0000001b18047212 */ /* 0x000fe200078efcff */
[----:B------:R-:W-:-:S03]  /*0310*/  IMAD.X R0, RZ, RZ, R6, P1 ;  /* 0x000000ffff007224 */ /* 0x000fc600008e0606 */
[----:B------:R-:W-:Y:S02]  /*0320*/  ISETP.GE.U32.AND P0, PT, R4, 0x10000, PT ;  /* 0x000100000400780c */ /* 0x000fe40003f06070 */
[----:B------:R-:W-:-:S04]  /*0330*/  LOP3.LUT R4, R25, R0, RZ, 0xfc, !PT ;  /* 0x0000000019047212 */ /* 0x000fc800078efcff */
[----:B------:R-:W-:-:S13]  /*0340*/  ISETP.GE.U32.AND.EX P0, PT, R4, RZ, PT, P0 ;  /* 0x000000ff0400720c */ /* 0x000fda0003f06100 */
[----:B------:R-:W-:Y:S05]  /*0350*/  @!P0 BRA `(.L_x_0) ;  /* 0x0000000000408947 */ /* 0x000fea0003800000 */
[----:B------:R-:W-:Y:S01]  /*0360*/  MOV R28, 0x0 ;  /* 0x00000000001c7802 */ /* 0x000fe20000000f00 */
[----:B------:R-:W-:Y:S01]  /*0370*/  ULDC.64 UR6, c[0x4][0x18] ;  /* 0x0100060000067ab9 */ /* 0x000fe20000000a00 */
[----:B------:R-:W-:Y:S01]  /*0380*/  ULDC.64 UR8, c[0x4][0x8] ;  /* 0x0100020000087ab9 */ /* 0x000fe20000000a00 */
[----:B------:R-:W-:Y:S01]  /*0390*/  MOV R4, UR6 ;  /* 0x0000000600047c02 */ /* 0x000fe20008000f00 */
[----:B------:R-:W-:Y:S01]  /*03a0*/  IMAD.U32 R5, RZ, RZ, UR7 ;  /* 0x00000007ff057e24 */ /* 0x000fe2000f8e00ff */
[----:B------:R-:W-:Y:S01]  /*03b0*/  ULDC.64 UR6, c[0x4][0x10] ;  /* 0x0100040000067ab9 */ /* 0x000fe20000000a00 */
[----:B------:R-:W0:Y:S01]  /*03c0*/  LDC.64 R28, c[0x4][R28] ;  /* 0x010000001c1c7b82 */ /* 0x000e220000000a00 */
[----:B------:R-:W-:Y:S01]  /*03d0*/  HFMA2.MMA R13, -RZ, RZ, 0, 0 ;  /* 0x00000000ff0d7435 */ /* 0x000fe200000001ff */
[----:B------:R-:W-:Y:S01]  /*03e0*/  IMAD.U32 R6, RZ, RZ, UR6 ;  /* 0x00000006ff067e24 */ /* 0x000fe2000f8e00ff */
[----:B------:R-:W-:Y:S01]  /*03f0*/  MOV R10, UR8 ;  /* 0x00000008000a7c02 */ /* 0x000fe20008000f00 */
[----:B------:R-:W-:-:S08]  /*0400*/  IMAD.U32 R7, RZ, RZ, UR7 ;  /* 0x00000007ff077e24 */ /* 0x000fd0000f8e00ff */
[----:B------:R-:W-:Y:S01]  /*0410*/  LEPC R20, `(.L_x_0) ;  /* 0x000000004014794e */ /* 0x000fe20000000000 */
[----:B------:R-:W-:Y:S02]  /*0420*/  IMAD.U32 R11, RZ, RZ, UR9 ;  /* 0x00000009ff0b7e24 */ /* 0x000fe4000f8e00ff */
[----:B------:R-:W-:Y:S02]  /*0430*/  IMAD.MOV.U32 R8, RZ, RZ, 0x28 ;  /* 0x00000028ff087424 */ /* 0x000fe400078e00ff */
[----:B------:R-:W-:-:S07]  /*0440*/  IMAD.MOV.U32 R12, RZ, RZ, 0x1 ;  /* 0x00000001ff0c7424 */ /* 0x000fce00078e00ff */
[----:B0----5:R-:W-:Y:S05]  /*0450*/  CALL.ABS.NOINC R28 ;  /* 0x000000001c007343 */ /* 0x021fea0003c00000 */
.L_x_0:
[----:B-----5:R-:W-:Y:S01]  /*0460*/  FADD R17, R17, 9.9999997473787516356e-06 ;  /* 0x3727c5ac11117421 */ /* 0x020fe20000000000 */
[----:B------:R-:W0:Y:S01]  /*0470*/  S2R R11, SR_CgaCtaId ;  /* 0x00000000000b7919 */ /* 0x000e220000008800 */
[----:B------:R-:W-:Y:S02]  /*0480*/  IMAD.MOV.U32 R7, RZ, RZ, 0x3e800000 ;  /* 0x3e800000ff077424 */ /* 0x000fe400078e00ff */
[--C-:B------:R-:W-:Y:S01]  /*0490*/  FADD R3, R3, R19.reuse ;  /* 0x0000001303037221 */ /* 0x100fe20000000000 */
[----:B------:R-:W1:Y:S01]  /*04a0*/  MUFU.SQRT R4, R17 ;  /* 0x0000001100047308 */ /* 0x000e620000002000 */
[----:B------:R-:W-:Y:S05]  /*04b0*/  WARPSYNC.ALL ;  /* 0x0000000000007948 */ /* 0x000fea0003800000 */
[----:B------:R-:W-:Y:S01]  /*04c0*/  BAR.SYNC.DEFER_BLOCKING 0x0 ;  /* 0x0000000000007b1d */ /* 0x000fe20000010000 */
[----:B------:R-:W-:Y:S01]  /*04d0*/  FADD R2, R2, R19 ;  /* 0x0000001302027221 */ /* 0x000fe20000000000 */
[----:B------:R-:W-:Y:S01]  /*04e0*/  FADD R5, -R18, R3 ;  /* 0x0000000312057221 */ /* 0x000fe20000000100 */
[----:B------:R-:W-:-:S02]  /*04f0*/  MOV R8, 0x400 ;  /* 0x0000040000087802 */ /* 0x000fc40000000f00 */
[----:B------:R-:W-:Y:S01]  /*0500*/  FADD R18, -R18, R2 ;  /* 0x0000000212127221 */ /* 0x000fe20000000100 */
[----:B------:R-:W-:Y:S01]  /*0510*/  ULDC.64 UR6, c[0x0][0x248] ;  /* 0x0000920000067ab9 */ /* 0x000fe20000000a00 */
[----:B------:R-:W-:Y:S02]  /*0520*/  LOP3.LUT R23, R23, 0x7f, RZ, 0xc0, !PT ;  /* 0x0000007f17177812 */ /* 0x000fe400078ec0ff */
[C---:B-1----:R-:W-:Y:S02]  /*0530*/  FSETP.GT.AND P0, PT, R4.reuse, 8.50705917302346158658e+37, PT ;  /* 0x7e8000000400780b */ /* 0x042fe40003f04000 */
[C---:B------:R-:W-:Y:S02]  /*0540*/  FSETP.GEU.AND P1, PT, R4.reuse, 1.175494350822287508e-38, PT ;  /* 0x008000000400780b */ /* 0x040fe40003f2e000 */
[----:B------:R-:W-:Y:S01]  /*0550*/  FSEL R7, R7, 1, P0 ;  /* 0x3f80000007077808 */ /* 0x000fe20000000000 */
[----:B------:R-:W-:Y:S08]  /*0560*/  STG.E.64 desc[UR4][R14.64], R2 ;  /* 0x000000020e007986 */ /* 0x000ff0000c101b04 */
[----:B------:R-:W-:Y:S01]  /*0570*/  @P0 FMUL R4, R4, 0.25 ;  /* 0x3e80000004040820 */ /* 0x000fe20000400000 */
[----:B0-----:R-:W-:Y:S01]  /*0580*/  PRMT R8, R11, 0x654, R8 ;  /* 0x000006540b087816 */ /* 0x001fe20000000008 */
[----:B------:R-:W-:-:S02]  /*0590*/  @!P1 FMUL R7, R7, 16777216 ;  /* 0x4b80000007079820 */ /* 0x000fc40000400000 */
[----:B------:R-:W-:Y:S02]  /*05a0*/  @!P1 FMUL R4, R4, 16777216 ;  /* 0x4b80000004049820 */ /* 0x000fe40000400000 */
[C---:B------:R-:W-:Y:S02]  /*05b0*/  IMAD R11, R22.reuse, 0x8, R8 ;  /* 0x00000008160b7824 */ /* 0x040fe400078e0208 */
[----:B------:R0:W1:Y:S02]  /*05c0*/  MUFU.RCP R6, R4 ;  /* 0x0000000400067308 */ /* 0x0000640000001000 */
[----:B------:R-:W-:Y:S01]  /*05d0*/  IMAD R22, R22, -0x4, R11 ;  /* 0xfffffffc16167824 */ /* 0x000fe200078e020b */
[----:B0-----:R-:W-:-:S04]  /*05e0*/  LEA R4, P0, R24, UR6, 0x2 ;  /* 0x0000000618047c11 */ /* 0x001fc8000f8010ff */
[----:B------:R-:W-:Y:S01]  /*05f0*/  LEA.HI.X R25, R24, UR7, R25, 0x2, P0 ;  /* 0x0000000718197c11 */ /* 0x000fe200080f1419 */
[----:B-1----:R-:W-:Y:S01]  /*0600*/  FMUL R6, R6, R7 ;  /* 0x0000000706067220 */ /* 0x002fe20000400000 */
[----:B------:R-:W-:-:S03]  /*0610*/  LEA R10, P0, R27, UR6, 0x2 ;  /* 0x000000061b0a7c11 */ /* 0x000fc6000f8010ff */
[-C--:B------:R-:W-:Y:S01]  /*0620*/  FMUL R18, R18, R6.reuse ;  /* 0x0000000612127220 */ /* 0x080fe20000400000 */
[----:B------:R-:W-:Y:S01]  /*0630*/  FMUL R6, R5, R6 ;  /* 0x0000000605067220 */ /* 0x000fe20000400000 */
[----:B------:R-:W-:Y:S01]  /*0640*/  LEA.HI.X R7, R27, UR7, R0, 0x2, P0 ;  /* 0x000000071b077c11 */ /* 0x000fe200080f1400 */
[C---:B------:R-:W-:Y:S02]  /*0650*/  IMAD R0, R23.reuse, 0x8, R8 ;  /* 0x0000000817007824 */ /* 0x040fe400078e0208 */
[C-C-:B------:R-:W-:Y:S01]  /*0660*/  FFMA R18, R16.reuse, R18, R9.reuse ;  /* 0x0000001210127223 */ /* 0x140fe20000000009 */
[----:B------:R-:W-:Y:S01]  /*0670*/  FFMA R9, R16, R6, R9 ;  /* 0x0000000610097223 */ /* 0x000fe20000000009 */
[----:B------:R-:W-:Y:S01]  /*0680*/  MOV R5, R25 ;  /* 0x0000001900057202 */ /* 0x000fe20000000f00 */
[----:B------:R-:W-:Y:S02]  /*0690*/  IMAD.MOV.U32 R6, RZ, RZ, R10 ;  /* 0x000000ffff067224 */ /* 0x000fe400078e000a */
[C---:B------:R-:W-:Y:S01]  /*06a0*/  FSETP.GEU.AND P0, PT, R18.reuse, RZ, PT ;  /* 0x000000ff1200720b */ /* 0x040fe20003f0e000 */
[----:B------:R-:W-:Y:S01]  /*06b0*/  IMAD R23, R23, -0x4, R0 ;  /* 0xfffffffc17177824 */ /* 0x000fe200078e0200 */
[----:B------:R-:W-:Y:S01]  /*06c0*/  FSETP.GEU.AND P1, PT, R9, RZ, PT ;  /* 0x000000ff0900720b */ /* 0x000fe20003f2e000 */
[----:B------:R-:W-:Y:S01]  /*06d0*/  STS.128 [R11], R4 ;  /* 0x000000040b007388 */ /* 0x000fe20000000c00 */
[----:B------:R-:W-:-:S02]  /*06e0*/  FSEL R18, R18, RZ, P0 ;  /* 0x000000ff12127208 */ /* 0x000fc40000000000 */
[----:B------:R-:W-:Y:S01]  /*06f0*/  FSEL R19, R9, RZ, P1 ;  /* 0x000000ff09137208 */ /* 0x000fe20000800000 */
[----:B------:R-:W-:Y:S06]  /*0700*/  BAR.SYNC.DEFER_BLOCKING 0x0 ;  /* 0x0000000000007b1d */ /* 0x000fec0000010000 */
[----:B------:R-:W-:Y:S04]  /*0710*/  LDS.64 R2, [R0] ;  /* 0x0000000000027984 */ /* 0x000fe80000000a00 */
[----:B------:R-:W-:Y:S01]  /*0720*/  LDS.64 R8, [R0+0x400] ;  /* 0x0004000000087984 */ /* 0x000fe20000000a00 */
[----:B------:R-:W-:Y:S06]  /*0730*/  BAR.SYNC.DEFER_BLOCKING 0x0 ;  /* 0x0000000000007b1d */ /* 0x000fec0000010000 */
[----:B------:R-:W-:Y:S02]  /*0740*/  STS.64 [R22], R18 ;  /* 0x0000001216007388 */ /* 0x000fe40000000a00 */
[----:B------:R-:W-:Y:S06]  /*0750*/  BAR.SYNC.DEFER_BLOCKING 0x0 ;  /* 0x0000000000007b1d */ /* 0x000fec0000010000 */
[----:B------:R-:W0:Y:S04]  /*0760*/  LDS R13, [R23] ;  /* 0x00000000170d7984 */ /* 0x000e280000000800 */
[----:B------:R-:W1:Y:S04]  /*0770*/  LDS R5, [R23+0x200] ;  /* 0x0002000017057984 */ /* 0x000e680000000800 */
[----:B0-----:R-:W-:Y:S04]  /*0780*/  STG.E desc[UR4][R2.64], R13 ;  /* 0x0000000d02007986 */ /* 0x001fe8000c101904 */
[----:B-1----:R-:W-:Y:S01]  /*0790*/  STG.E desc[UR4][R8.64], R5 ;  /* 0x0000000508007986 */ /* 0x002fe2000c101904 */
[----:B------:R-:W-:Y:S05]  /*07a0*/  EXIT ;  /* 0x000000000000794d */ /* 0x000fea0003800000 */
.L_x_1:
[----:B------:R-:W-:-:S00]  /*07b0*/  BRA `(.L_x_1) ;  /* 0xfffffffc00fc7947 */ /* 0x000fc0000383ffff */
[----:B------:R-:W-:-:S00]  /*07c0*/  NOP ;  /* 0x0000000000007918 */ /* 0x000fc00000000000 */
        /* <DEDUP_REMOVED lines=11> */
.L_x_2:


//--------------------- .nv.global.init           --------------------------
	.section	.nv.global.init,"aw",@progbits
.nv.global.init:
	.type		assertFunc_0,@object
	.size		assertFunc_0,(_$_str - assertFunc_0)
assertFunc_0:
        /*0000*/ 	.byte	0x75, 0x6e, 0x6b, 0x6e, 0x6f, 0x77, 0x6e, 0x00
	.type		_$_str,@object
	.size		_$_str,(_$_str_$_2 - _$_str)
_$_str:
        /*0008*/ 	.byte	0x5f, 0x5f, 0x43, 0x55, 0x44, 0x41, 0x5f, 0x46, 0x54, 0x5a, 0x00
	.type		_$_str_$_2,@object
	.size		_$_str_$_2,(assertMessage_0 - _$_str_$_2)
_$_str_$_2:
        /*0013*/ 	.byte	0x5f, 0x5f, 0x43, 0x55, 0x44, 0x41, 0x5f, 0x50, 0x52, 0x45, 0x43, 0x5f, 0x53, 0x51, 0x52, 0x54
        /*0023*/ 	.byte	0x00
	.type		assertMessage_0,@object
	.size		assertMessage_0,(assertFile_0 - assertMessage_0)
assertMessage_0:
        /*0024*/ 	.byte	0x69, 0x6e, 0x64, 0x65, 0x78, 0x20, 0x6f, 0x75, 0x74, 0x20, 0x6f, 0x66, 0x20, 0x62, 0x6f, 0x75
        /*0034*/ 	.byte	0x6e, 0x64, 0x73, 0x3a, 0x20, 0x30, 0x20, 0x3c, 0x3d, 0x20, 0x74, 0x6d, 0x70, 0x39, 0x20, 0x3c
        /*0044*/ 	.byte	0x20, 0x36, 0x35, 0x35, 0x33, 0x36, 0x00
	.type		assertFile_0,@object
	.size		assertFile_0,(.L_1 - assertFile_0)
assertFile_0:
        /*004b*/ 	.byte	0x69, 0x6e, 0x64, 0x75, 0x63, 0x74, 0x6f, 0x72, 0x5f, 0x63, 0x61, 0x63, 0x68, 0x65, 0x2f, 0x69
        /*005b*/ 	.byte	0x75, 0x2f, 0x63, 0x69, 0x75, 0x6a, 0x34, 0x77, 0x64, 0x32, 0x33, 0x70, 0x37, 0x6a, 0x6d, 0x7a
        /*006b*/ 	.byte	0x67, 0x70, 0x6e, 0x74, 0x64, 0x75, 0x32, 0x73, 0x64, 0x36, 0x70, 0x69, 0x76, 0x6a, 0x7a, 0x76
        /*007b*/ 	.byte	0x6c, 0x66, 0x64, 0x72, 0x66, 0x73, 0x67, 0x68, 0x61, 0x7a, 0x6f, 0x73, 0x72, 0x35, 0x36, 0x75
        /*008b*/ 	.byte	0x6d, 0x61, 0x67, 0x6b, 0x32, 0x6d, 0x2e, 0x70, 0x79, 0x00
.L_1:


//--------------------- .nv.shared.triton_poi_fused_convolution_max_unpool2d_14 --------------------------
	.section	.nv.shared.triton_poi_fused_convolution_max_unpool2d_14,"aw",@nobits
	.sectionflags	@""
	.align	16
	.zero		1024


//--------------------- .nv.constant0.triton_poi_fused_convolution_max_unpool2d_14 --------------------------
	.section	.nv.constant0.triton_poi_fused_convolution_max_unpool2d_14,"a",@progbits
	.sectionflags	@""
	.align	4
.nv.constant0.triton_poi_fused_convolution_max_unpool2d_14:
	.zero		596


//--------------------- SYMBOLS --------------------------

	.type		__assertfail,@function
